//
// Generated by NVIDIA NVVM Compiler
//
// Compiler Build ID: CL-36424714
// Cuda compilation tools, release 13.0, V13.0.88
// Based on NVVM 20.0.0
//

.version 9.0
.target sm_100
.address_size 64

	// .globl	_Z10AddVectorsPKfS0_Pfi

.visible .entry _Z10AddVectorsPKfS0_Pfi(
	.param .u64 .ptr .align 1 _Z10AddVectorsPKfS0_Pfi_param_0,
	.param .u64 .ptr .align 1 _Z10AddVectorsPKfS0_Pfi_param_1,
	.param .u64 .ptr .align 1 _Z10AddVectorsPKfS0_Pfi_param_2,
	.param .u32 _Z10AddVectorsPKfS0_Pfi_param_3
)
{
	.reg .pred 	%p<10>;
	.reg .b32 	%r<80>;
	.reg .b32 	%f<46>;
	.reg .b64 	%rd<67>;

	ld.param.u64 	%rd4, [_Z10AddVectorsPKfS0_Pfi_param_0];
	ld.param.u64 	%rd5, [_Z10AddVectorsPKfS0_Pfi_param_1];
	ld.param.u64 	%rd6, [_Z10AddVectorsPKfS0_Pfi_param_2];
	ld.param.u32 	%r41, [_Z10AddVectorsPKfS0_Pfi_param_3];
	cvta.to.global.u64 	%rd1, %rd6;
	cvta.to.global.u64 	%rd2, %rd5;
	cvta.to.global.u64 	%rd3, %rd4;
	mov.u32 	%r1, %ntid.x;
	mov.u32 	%r2, %nctaid.x;
	setp.lt.s32 	%p1, %r41, 1;
	@%p1 bra 	$L__BB0_12;
	mov.u32 	%r3, %ctaid.x;
	mov.u32 	%r4, %tid.x;
	and.b32  	%r5, %r41, 7;
	setp.lt.u32 	%p2, %r41, 8;
	mov.b32 	%r78, 0;
	@%p2 bra 	$L__BB0_4;
	and.b32  	%r78, %r41, 2147483640;
	neg.s32 	%r76, %r78;
	add.s32 	%r43, %r2, %r3;
	mad.lo.s32 	%r75, %r1, %r43, %r4;
	mul.lo.s32 	%r44, %r1, %r2;
	shl.b32 	%r9, %r44, 3;
	shl.b32 	%r45, %r2, 1;
	add.s32 	%r46, %r3, %r45;
	mad.lo.s32 	%r74, %r1, %r46, %r4;
	mad.lo.s32 	%r47, %r2, 3, %r3;
	mad.lo.s32 	%r73, %r1, %r47, %r4;
	shl.b32 	%r48, %r2, 2;
	add.s32 	%r49, %r3, %r48;
	mad.lo.s32 	%r72, %r1, %r49, %r4;
	mad.lo.s32 	%r50, %r2, 5, %r3;
	mad.lo.s32 	%r71, %r1, %r50, %r4;
	mad.lo.s32 	%r51, %r2, 6, %r3;
	mad.lo.s32 	%r70, %r1, %r51, %r4;
	mad.lo.s32 	%r52, %r2, 7, %r3;
	mad.lo.s32 	%r69, %r1, %r52, %r4;
	mad.lo.s32 	%r68, %r1, %r3, %r4;
$L__BB0_3:
	.pragma "nounroll";
	mul.wide.s32 	%rd7, %r68, 4;
	add.s64 	%rd8, %rd3, %rd7;
	ld.global.f32 	%f1, [%rd8];
	add.s64 	%rd9, %rd2, %rd7;
	ld.global.f32 	%f2, [%rd9];
	add.f32 	%f3, %f1, %f2;
	add.s64 	%rd10, %rd1, %rd7;
	st.global.f32 	[%rd10], %f3;
	mul.wide.s32 	%rd11, %r75, 4;
	add.s64 	%rd12, %rd3, %rd11;
	ld.global.f32 	%f4, [%rd12];
	add.s64 	%rd13, %rd2, %rd11;
	ld.global.f32 	%f5, [%rd13];
	add.f32 	%f6, %f4, %f5;
	add.s64 	%rd14, %rd1, %rd11;
	st.global.f32 	[%rd14], %f6;
	mul.wide.s32 	%rd15, %r74, 4;
	add.s64 	%rd16, %rd3, %rd15;
	ld.global.f32 	%f7, [%rd16];
	add.s64 	%rd17, %rd2, %rd15;
	ld.global.f32 	%f8, [%rd17];
	add.f32 	%f9, %f7, %f8;
	add.s64 	%rd18, %rd1, %rd15;
	st.global.f32 	[%rd18], %f9;
	mul.wide.s32 	%rd19, %r73, 4;
	add.s64 	%rd20, %rd3, %rd19;
	ld.global.f32 	%f10, [%rd20];
	add.s64 	%rd21, %rd2, %rd19;
	ld.global.f32 	%f11, [%rd21];
	add.f32 	%f12, %f10, %f11;
	add.s64 	%rd22, %rd1, %rd19;
	st.global.f32 	[%rd22], %f12;
	mul.wide.s32 	%rd23, %r72, 4;
	add.s64 	%rd24, %rd3, %rd23;
	ld.global.f32 	%f13, [%rd24];
	add.s64 	%rd25, %rd2, %rd23;
	ld.global.f32 	%f14, [%rd25];
	add.f32 	%f15, %f13, %f14;
	add.s64 	%rd26, %rd1, %rd23;
	st.global.f32 	[%rd26], %f15;
	mul.wide.s32 	%rd27, %r71, 4;
	add.s64 	%rd28, %rd3, %rd27;
	ld.global.f32 	%f16, [%rd28];
	add.s64 	%rd29, %rd2, %rd27;
	ld.global.f32 	%f17, [%rd29];
	add.f32 	%f18, %f16, %f17;
	add.s64 	%rd30, %rd1, %rd27;
	st.global.f32 	[%rd30], %f18;
	mul.wide.s32 	%rd31, %r70, 4;
	add.s64 	%rd32, %rd3, %rd31;
	ld.global.f32 	%f19, [%rd32];
	add.s64 	%rd33, %rd2, %rd31;
	ld.global.f32 	%f20, [%rd33];
	add.f32 	%f21, %f19, %f20;
	add.s64 	%rd34, %rd1, %rd31;
	st.global.f32 	[%rd34], %f21;
	mul.wide.s32 	%rd35, %r69, 4;
	add.s64 	%rd36, %rd3, %rd35;
	ld.global.f32 	%f22, [%rd36];
	add.s64 	%rd37, %rd2, %rd35;
	ld.global.f32 	%f23, [%rd37];
	add.f32 	%f24, %f22, %f23;
	add.s64 	%rd38, %rd1, %rd35;
	st.global.f32 	[%rd38], %f24;
	add.s32 	%r76, %r76, 8;
	add.s32 	%r75, %r75, %r9;
	add.s32 	%r74, %r74, %r9;
	add.s32 	%r73, %r73, %r9;
	add.s32 	%r72, %r72, %r9;
	add.s32 	%r71, %r71, %r9;
	add.s32 	%r70, %r70, %r9;
	add.s32 	%r69, %r69, %r9;
	add.s32 	%r68, %r68, %r9;
	setp.ne.s32 	%p3, %r76, 0;
	@%p3 bra 	$L__BB0_3;
$L__BB0_4:
	setp.eq.s32 	%p4, %r5, 0;
	@%p4 bra 	$L__BB0_12;
	and.b32  	%r36, %r41, 3;
	setp.lt.u32 	%p5, %r5, 4;
	@%p5 bra 	$L__BB0_7;
	mad.lo.s32 	%r53, %r78, %r2, %r3;
	mad.lo.s32 	%r54, %r53, %r1, %r4;
	mul.wide.s32 	%rd39, %r54, 4;
	add.s64 	%rd40, %rd3, %rd39;
	ld.global.f32 	%f25, [%rd40];
	add.s64 	%rd41, %rd2, %rd39;
	ld.global.f32 	%f26, [%rd41];
	add.f32 	%f27, %f25, %f26;
	add.s64 	%rd42, %rd1, %rd39;
	st.global.f32 	[%rd42], %f27;
	add.s32 	%r55, %r53, %r2;
	mad.lo.s32 	%r56, %r55, %r1, %r4;
	mul.wide.s32 	%rd43, %r56, 4;
	add.s64 	%rd44, %rd3, %rd43;
	ld.global.f32 	%f28, [%rd44];
	add.s64 	%rd45, %rd2, %rd43;
	ld.global.f32 	%f29, [%rd45];
	add.f32 	%f30, %f28, %f29;
	add.s64 	%rd46, %rd1, %rd43;
	st.global.f32 	[%rd46], %f30;
	add.s32 	%r57, %r55, %r2;
	mad.lo.s32 	%r58, %r57, %r1, %r4;
	mul.wide.s32 	%rd47, %r58, 4;
	add.s64 	%rd48, %rd3, %rd47;
	ld.global.f32 	%f31, [%rd48];
	add.s64 	%rd49, %rd2, %rd47;
	ld.global.f32 	%f32, [%rd49];
	add.f32 	%f33, %f31, %f32;
	add.s64 	%rd50, %rd1, %rd47;
	st.global.f32 	[%rd50], %f33;
	add.s32 	%r59, %r57, %r2;
	mad.lo.s32 	%r60, %r59, %r1, %r4;
	mul.wide.s32 	%rd51, %r60, 4;
	add.s64 	%rd52, %rd3, %rd51;
	ld.global.f32 	%f34, [%rd52];
	add.s64 	%rd53, %rd2, %rd51;
	ld.global.f32 	%f35, [%rd53];
	add.f32 	%f36, %f34, %f35;
	add.s64 	%rd54, %rd1, %rd51;
	st.global.f32 	[%rd54], %f36;
	add.s32 	%r78, %r78, 4;
$L__BB0_7:
	setp.eq.s32 	%p6, %r36, 0;
	@%p6 bra 	$L__BB0_12;
	setp.eq.s32 	%p7, %r36, 1;
	@%p7 bra 	$L__BB0_10;
	mad.lo.s32 	%r61, %r78, %r2, %r3;
	mad.lo.s32 	%r62, %r61, %r1, %r4;
	mul.wide.s32 	%rd55, %r62, 4;
	add.s64 	%rd56, %rd3, %rd55;
	ld.global.f32 	%f37, [%rd56];
	add.s64 	%rd57, %rd2, %rd55;
	ld.global.f32 	%f38, [%rd57];
	add.f32 	%f39, %f37, %f38;
	add.s64 	%rd58, %rd1, %rd55;
	st.global.f32 	[%rd58], %f39;
	add.s32 	%r63, %r61, %r2;
	mad.lo.s32 	%r64, %r63, %r1, %r4;
	mul.wide.s32 	%rd59, %r64, 4;
	add.s64 	%rd60, %rd3, %rd59;
	ld.global.f32 	%f40, [%rd60];
	add.s64 	%rd61, %rd2, %rd59;
	ld.global.f32 	%f41, [%rd61];
	add.f32 	%f42, %f40, %f41;
	add.s64 	%rd62, %rd1, %rd59;
	st.global.f32 	[%rd62], %f42;
	add.s32 	%r78, %r78, 2;
$L__BB0_10:
	and.b32  	%r65, %r41, 1;
	setp.eq.b32 	%p8, %r65, 1;
	not.pred 	%p9, %p8;
	@%p9 bra 	$L__BB0_12;
	mad.lo.s32 	%r66, %r78, %r2, %r3;
	mad.lo.s32 	%r67, %r66, %r1, %r4;
	mul.wide.s32 	%rd63, %r67, 4;
	add.s64 	%rd64, %rd3, %rd63;
	ld.global.f32 	%f43, [%rd64];
	add.s64 	%rd65, %rd2, %rd63;
	ld.global.f32 	%f44, [%rd65];
	add.f32 	%f45, %f43, %f44;
	add.s64 	%rd66, %rd1, %rd63;
	st.global.f32 	[%rd66], %f45;
$L__BB0_12:
	ret;

}


// ===== COMPILED SASS (sm_100) =====

	.target	sm_100

	.elftype	@"ET_EXEC"


//--------------------- .note.nv.tkinfo           --------------------------
	.section	.note.nv.tkinfo,"",@"SHT_NOTE"
	.sectionflags	@"SHF_NOTE_NV_TKINFO"
	.tkinfo
        /*0018*/ 	.word	0x00000002
        /*0030*/ 	.string	""
        /*0030*/ 	.string	"ptxas"
        /*0030*/ 	.string	"Cuda compilation tools, release 13.0, V13.0.88"
        /*0030*/ 	.string	"Build cuda_13.0.r13.0/compiler.36424714_0"
        /*0030*/ 	.string	"-arch sm_100 -m 64 "



//--------------------- .note.nv.cuinfo           --------------------------
	.section	.note.nv.cuinfo,"",@"SHT_NOTE"
	.sectionflags	@"SHF_NOTE_NV_CUINFO"
        /*0018*/ 	.short	0x0002
        /*001a*/ 	.short	0x0064
        /*001c*/ 	.short	0x0082
	.zero		2


//--------------------- .nv.info                  --------------------------
	.section	.nv.info,"",@"SHT_CUDA_INFO"
	.align	4


	//----- nvinfo : EIATTR_REGCOUNT
	.align		4
        /*0000*/ 	.byte	0x04, 0x2f
        /*0002*/ 	.short	(.L_1 - .L_0)
	.align		4
.L_0:
        /*0004*/ 	.word	index@(_Z10AddVectorsPKfS0_Pfi)
        /*0008*/ 	.word	0x00000020


	//----- nvinfo : EIATTR_FRAME_SIZE
	.align		4
.L_1:
        /*000c*/ 	.byte	0x04, 0x11
        /*000e*/ 	.short	(.L_3 - .L_2)
	.align		4
.L_2:
        /*0010*/ 	.word	index@(_Z10AddVectorsPKfS0_Pfi)
        /*0014*/ 	.word	0x00000000


	//----- nvinfo : EIATTR_MIN_STACK_SIZE
	.align		4
.L_3:
        /*0018*/ 	.byte	0x04, 0x12
        /*001a*/ 	.short	(.L_5 - .L_4)
	.align		4
.L_4:
        /*001c*/ 	.word	index@(_Z10AddVectorsPKfS0_Pfi)
        /*0020*/ 	.word	0x00000000
.L_5:


//--------------------- .nv.compat                --------------------------
	.section	.nv.compat,"",@"SHT_CUDA_COMPAT_INFO"
	.align	4
        /*0000*/ 	.byte	0x02, 0x09, 0x00, 0x00, 0x02, 0x02, 0x01, 0x00, 0x02, 0x05, 0x05, 0x00, 0x03, 0x07, 0x01, 0x01
        /*0010*/ 	.byte	0x02, 0x03, 0x00, 0x00, 0x02, 0x06, 0x01, 0x00, 0x04, 0x0b, 0x08, 0x00, 0x09, 0x00, 0x00, 0x00
        /*0020*/ 	.byte	0x00, 0x00, 0x00, 0x00


//--------------------- .nv.info._Z10AddVectorsPKfS0_Pfi --------------------------
	.section	.nv.info._Z10AddVectorsPKfS0_Pfi,"",@"SHT_CUDA_INFO"
	.sectionflags	@""
	.align	4


	//----- nvinfo : EIATTR_CUDA_API_VERSION
	.align		4
        /*0000*/ 	.byte	0x04, 0x37
        /*0002*/ 	.short	(.L_7 - .L_6)
.L_6:
        /*0004*/ 	.word	0x00000082


	//----- nvinfo : EIATTR_KPARAM_INFO
	.align		4
.L_7:
        /*0008*/ 	.byte	0x04, 0x17
        /*000a*/ 	.short	(.L_9 - .L_8)
.L_8:
        /*000c*/ 	.word	0x00000000
        /*0010*/ 	.short	0x0003
        /*0012*/ 	.short	0x0018
        /*0014*/ 	.byte	0x00, 0xf0, 0x11, 0x00


	//----- nvinfo : EIATTR_KPARAM_INFO
	.align		4
.L_9:
        /*0018*/ 	.byte	0x04, 0x17
        /*001a*/ 	.short	(.L_11 - .L_10)
.L_10:
        /*001c*/ 	.word	0x00000000
        /*0020*/ 	.short	0x0002
        /*0022*/ 	.short	0x0010
        /*0024*/ 	.byte	0x00, 0xf5, 0x21, 0x00


	//----- nvinfo : EIATTR_KPARAM_INFO
	.align		4
.L_11:
        /*0028*/ 	.byte	0x04, 0x17
        /*002a*/ 	.short	(.L_13 - .L_12)
.L_12:
        /*002c*/ 	.word	0x00000000
        /*0030*/ 	.short	0x0001
        /*0032*/ 	.short	0x0008
        /*0034*/ 	.byte	0x00, 0xf5, 0x21, 0x00


	//----- nvinfo : EIATTR_KPARAM_INFO
	.align		4
.L_13:
        /*0038*/ 	.byte	0x04, 0x17
        /*003a*/ 	.short	(.L_15 - .L_14)
.L_14:
        /*003c*/ 	.word	0x00000000
        /*0040*/ 	.short	0x0000
        /*0042*/ 	.short	0x0000
        /*0044*/ 	.byte	0x00, 0xf5, 0x21, 0x00


	//----- nvinfo : EIATTR_SPARSE_MMA_MASK
	.align		4
.L_15:
        /*0048*/ 	.byte	0x03, 0x50
        /*004a*/ 	.short	0x0000


	//----- nvinfo : EIATTR_MAXREG_COUNT
	.align		4
        /*004c*/ 	.byte	0x03, 0x1b
        /*004e*/ 	.short	0x00ff


	//----- nvinfo : EIATTR_MERCURY_ISA_VERSION
	.align		4
        /*0050*/ 	.byte	0x03, 0x5f
        /*0052*/ 	.short	0x0101


	//----- nvinfo : EIATTR_VRC_CTA_INIT_COUNT
	.align		4
        /*0054*/ 	.byte	0x02, 0x4a
	.zero		1
	.zero		1


	//----- nvinfo : EIATTR_EXIT_INSTR_OFFSETS
	.align		4
        /*0058*/ 	.byte	0x04, 0x1c
        /*005a*/ 	.short	(.L_17 - .L_16)


	//   ....[0]....
.L_16:
        /*005c*/ 	.word	0x00000040


	//   ....[1]....
        /*0060*/ 	.word	0x00000660


	//   ....[2]....
        /*0064*/ 	.word	0x00000930


	//   ....[3]....
        /*0068*/ 	.word	0x00000ae0


	//   ....[4]....
        /*006c*/ 	.word	0x00000bb0


	//----- nvinfo : EIATTR_CBANK_PARAM_SIZE
	.align		4
.L_17:
        /*0070*/ 	.byte	0x03, 0x19
        /*0072*/ 	.short	0x001c


	//----- nvinfo : EIATTR_PARAM_CBANK
	.align		4
        /*0074*/ 	.byte	0x04, 0x0a
        /*0076*/ 	.short	(.L_19 - .L_18)
	.align		4
.L_18:
        /*0078*/ 	.word	index@(.nv.constant0._Z10AddVectorsPKfS0_Pfi)
        /*007c*/ 	.short	0x0380
        /*007e*/ 	.short	0x001c


	//----- nvinfo : EIATTR_SW_WAR
	.align		4
.L_19:
        /*0080*/ 	.byte	0x04, 0x36
        /*0082*/ 	.short	(.L_21 - .L_20)
.L_20:
        /*0084*/ 	.word	0x00000008
.L_21:


//--------------------- .nv.callgraph             --------------------------
	.section	.nv.callgraph,"",@"SHT_CUDA_CALLGRAPH"
	.align	4
	.sectionentsize	8
	.align		4
        /*0000*/ 	.word	0x00000000
	.align		4
        /*0004*/ 	.word	0xffffffff
	.align		4
        /*0008*/ 	.word	0x00000000
	.align		4
        /*000c*/ 	.word	0xfffffffe
	.align		4
        /*0010*/ 	.word	0x00000000
	.align		4
        /*0014*/ 	.word	0xfffffffd
	.align		4
        /*0018*/ 	.word	0x00000000
	.align		4
        /*001c*/ 	.word	0xfffffffc


//--------------------- .text._Z10AddVectorsPKfS0_Pfi --------------------------
	.section	.text._Z10AddVectorsPKfS0_Pfi,"ax",@progbits
	.align	128
        .global         _Z10AddVectorsPKfS0_Pfi
        .type           _Z10AddVectorsPKfS0_Pfi,@function
        .size           _Z10AddVectorsPKfS0_Pfi,(.L_x_5 - _Z10AddVectorsPKfS0_Pfi)
        .other          _Z10AddVectorsPKfS0_Pfi,@"STO_CUDA_ENTRY STV_DEFAULT"
_Z10AddVectorsPKfS0_Pfi:
.text._Z10AddVectorsPKfS0_Pfi:
[----:B------:R-:W-:Y:S08]  /*0000*/  LDC R1, c[0x0][0x37c] ;  /* 0x0000df00ff017b82 */ /* 0x000ff00000000800 */
[----:B------:R-:W0:Y:S01]  /*0010*/  LDC R0, c[0x0][0x398] ;  /* 0x0000e600ff007b82 */ /* 0x000e220000000800 */
[----:B------:R-:W1:Y:S01]  /*0020*/  LDCU UR4, c[0x0][0x360] ;  /* 0x00006c00ff0477ac */ /* 0x000e620008000800 */
[----:B0-----:R-:W-:-:S13]  /*0030*/  ISETP.GE.AND P0, PT, R0, 0x1, PT ;  /* 0x000000010000780c */ /* 0x001fda0003f06270 */
[----:B-1----:R-:W-:Y:S05]  /*0040*/  @!P0 EXIT ;  /* 0x000000000000894d */ /* 0x002fea0003800000 */
[----:B------:R-:W0:Y:S01]  /*0050*/  LDC R3, c[0x0][0x370] ;  /* 0x0000dc00ff037b82 */ /* 0x000e220000000800 */
[----:B------:R-:W1:Y:S01]  /*0060*/  S2R R4, SR_CTAID.X ;  /* 0x0000000000047919 */ /* 0x000e620000002500 */
[C---:B------:R-:W-:Y:S01]  /*0070*/  ISETP.GE.U32.AND P1, PT, R0.reuse, 0x8, PT ;  /* 0x000000080000780c */ /* 0x040fe20003f26070 */
[----:B------:R-:W2:Y:S01]  /*0080*/  LDCU.64 UR6, c[0x0][0x358] ;  /* 0x00006b00ff0677ac */ /* 0x000ea20008000a00 */
[----:B------:R-:W-:Y:S01]  /*0090*/  LOP3.LUT R2, R0, 0x7, RZ, 0xc0, !PT ;  /* 0x0000000700027812 */ /* 0x000fe200078ec0ff */
[----:B------:R-:W3:Y:S01]  /*00a0*/  S2R R5, SR_TID.X ;  /* 0x0000000000057919 */ /* 0x000ee20000002100 */
[----:B------:R-:W-:Y:S02]  /*00b0*/  HFMA2 R6, -RZ, RZ, 0, 0 ;  /* 0x00000000ff067431 */ /* 0x000fe400000001ff */
[----:B------:R-:W-:-:S07]  /*00c0*/  ISETP.NE.AND P0, PT, R2, RZ, PT ;  /* 0x000000ff0200720c */ /* 0x000fce0003f05270 */
[----:B------:R-:W-:Y:S06]  /*00d0*/  @!P1 BRA `(.L_x_0) ;  /* 0x0000000400609947 */ /* 0x000fec0003800000 */
[CC--:B01----:R-:W-:Y:S01]  /*00e0*/  IADD3 R8, PT, PT, R3.reuse, R4.reuse, RZ ;  /* 0x0000000403087210 */ /* 0x0c3fe20007ffe0ff */
[C-C-:B------:R-:W-:Y:S01]  /*00f0*/  IMAD R12, R3.reuse, 0x3, R4.reuse ;  /* 0x00000003030c7824 */ /* 0x140fe200078e0204 */
[CC--:B------:R-:W-:Y:S01]  /*0100*/  LEA R10, R3.reuse, R4.reuse, 0x1 ;  /* 0x00000004030a7211 */ /* 0x0c0fe200078e08ff */
[C-C-:B------:R-:W-:Y:S01]  /*0110*/  IMAD R16, R3.reuse, 0x5, R4.reuse ;  /* 0x0000000503107824 */ /* 0x140fe200078e0204 */
[C---:B------:R-:W-:Y:S01]  /*0120*/  LEA R14, R3.reuse, R4, 0x2 ;  /* 0x00000004030e7211 */ /* 0x040fe200078e10ff */
[C-C-:B------:R-:W-:Y:S01]  /*0130*/  IMAD R18, R3.reuse, 0x6, R4.reuse ;  /* 0x0000000603127824 */ /* 0x140fe200078e0204 */
[----:B------:R-:W-:Y:S01]  /*0140*/  LOP3.LUT R6, R0, 0x7ffffff8, RZ, 0xc0, !PT ;  /* 0x7ffffff800067812 */ /* 0x000fe200078ec0ff */
[C---:B------:R-:W-:Y:S02]  /*0150*/  IMAD R20, R3.reuse, 0x7, R4 ;  /* 0x0000000703147824 */ /* 0x040fe400078e0204 */
[----:B------:R-:W-:Y:S01]  /*0160*/  IMAD R7, R3, UR4, RZ ;  /* 0x0000000403077c24 */ /* 0x000fe2000f8e02ff */
[----:B------:R-:W-:Y:S01]  /*0170*/  IADD3 R26, PT, PT, -R6, RZ, RZ ;  /* 0x000000ff061a7210 */ /* 0x000fe20007ffe1ff */
[----:B---3--:R-:W-:-:S02]  /*0180*/  IMAD R24, R4, UR4, R5 ;  /* 0x0000000404187c24 */ /* 0x008fc4000f8e0205 */
[--C-:B------:R-:W-:Y:S02]  /*0190*/  IMAD R8, R8, UR4, R5.reuse ;  /* 0x0000000408087c24 */ /* 0x100fe4000f8e0205 */
[--C-:B------:R-:W-:Y:S02]  /*01a0*/  IMAD R10, R10, UR4, R5.reuse ;  /* 0x000000040a0a7c24 */ /* 0x100fe4000f8e0205 */
[--C-:B------:R-:W-:Y:S02]  /*01b0*/  IMAD R9, R12, UR4, R5.reuse ;  /* 0x000000040c097c24 */ /* 0x100fe4000f8e0205 */
[--C-:B------:R-:W-:Y:S02]  /*01c0*/  IMAD R11, R14, UR4, R5.reuse ;  /* 0x000000040e0b7c24 */ /* 0x100fe4000f8e0205 */
[--C-:B------:R-:W-:Y:S02]  /*01d0*/  IMAD R25, R16, UR4, R5.reuse ;  /* 0x0000000410197c24 */ /* 0x100fe4000f8e0205 */
[----:B------:R-:W-:-:S02]  /*01e0*/  IMAD R27, R18, UR4, R5 ;  /* 0x00000004121b7c24 */ /* 0x000fc4000f8e0205 */
[----:B------:R-:W-:-:S07]  /*01f0*/  IMAD R29, R20, UR4, R5 ;  /* 0x00000004141d7c24 */ /* 0x000fce000f8e0205 */
.L_x_1:
[----:B------:R-:W0:Y:S08]  /*0200*/  LDC.64 R12, c[0x0][0x380] ;  /* 0x0000e000ff0c7b82 */ /* 0x000e300000000a00 */
[----:B------:R-:W1:Y:S01]  /*0210*/  LDC.64 R14, c[0x0][0x388] ;  /* 0x0000e200ff0e7b82 */ /* 0x000e620000000a00 */
[----:B0-----:R-:W-:-:S06]  /*0220*/  IMAD.WIDE R18, R24, 0x4, R12 ;  /* 0x0000000418127825 */ /* 0x001fcc00078e020c */
[----:B--2---:R-:W2:Y:S01]  /*0230*/  LDG.E R18, desc[UR6][R18.64] ;  /* 0x0000000612127981 */ /* 0x004ea2000c1e1900 */
[----:B-1--4-:R-:W-:-:S05]  /*0240*/  IMAD.WIDE R16, R24, 0x4, R14 ;  /* 0x0000000418107825 */ /* 0x012fca00078e020e */
[----:B------:R0:W2:Y:S02]  /*0250*/  LDG.E R21, desc[UR6][R16.64] ;  /* 0x0000000610157981 */ /* 0x0000a4000c1e1900 */
[----:B0-----:R-:W0:Y:S01]  /*0260*/  LDC.64 R16, c[0x0][0x390] ;  /* 0x0000e400ff107b82 */ /* 0x001e220000000a00 */
[----:B------:R-:W-:-:S04]  /*0270*/  IMAD.WIDE R22, R8, 0x4, R14 ;  /* 0x0000000408167825 */ /* 0x000fc800078e020e */
[----:B--2---:R-:W-:Y:S01]  /*0280*/  FADD R28, R18, R21 ;  /* 0x00000015121c7221 */ /* 0x004fe20000000000 */
[----:B0-----:R-:W-:-:S04]  /*0290*/  IMAD.WIDE R20, R24, 0x4, R16 ;  /* 0x0000000418147825 */ /* 0x001fc800078e0210 */
[----:B------:R-:W-:Y:S01]  /*02a0*/  IMAD.WIDE R18, R8, 0x4, R12 ;  /* 0x0000000408127825 */ /* 0x000fe200078e020c */
[----:B------:R0:W-:Y:S04]  /*02b0*/  STG.E desc[UR6][R20.64], R28 ;  /* 0x0000001c14007986 */ /* 0x0001e8000c101906 */
[----:B------:R-:W2:Y:S04]  /*02c0*/  LDG.E R23, desc[UR6][R22.64] ;  /* 0x0000000616177981 */ /* 0x000ea8000c1e1900 */
[----:B------:R-:W2:Y:S01]  /*02d0*/  LDG.E R18, desc[UR6][R18.64] ;  /* 0x0000000612127981 */ /* 0x000ea2000c1e1900 */
[----:B0-----:R-:W-:-:S04]  /*02e0*/  IMAD.WIDE R20, R10, 0x4, R14 ;  /* 0x000000040a147825 */ /* 0x001fc800078e020e */
[----:B--2---:R-:W-:Y:S01]  /*02f0*/  FADD R28, R18, R23 ;  /* 0x00000017121c7221 */ /* 0x004fe20000000000 */
[----:B------:R-:W-:-:S04]  /*0300*/  IMAD.WIDE R22, R8, 0x4, R16 ;  /* 0x0000000408167825 */ /* 0x000fc800078e0210 */
        /* <DEDUP_REMOVED lines=28> */
[--C-:B------:R-:W-:Y:S01]  /*04d0*/  IMAD.WIDE R18, R27, 0x4, R12.reuse ;  /* 0x000000041b127825 */ /* 0x100fe200078e020c */
[----:B------:R0:W-:Y:S04]  /*04e0*/  STG.E desc[UR6][R22.64], R28 ;  /* 0x0000001c16007986 */ /* 0x0001e8000c101906 */
[----:B------:R-:W0:Y:S04]  /*04f0*/  LDG.E R21, desc[UR6][R20.64] ;  /* 0x0000000614157981 */ /* 0x000e28000c1e1900 */
[----:B------:R-:W0:Y:S01]  /*0500*/  LDG.E R18, desc[UR6][R18.64] ;  /* 0x0000000612127981 */ /* 0x000e22000c1e1900 */
[----:B------:R-:W-:-:S04]  /*0510*/  IMAD.WIDE R12, R29, 0x4, R12 ;  /* 0x000000041d0c7825 */ /* 0x000fc800078e020c */
[----:B------:R-:W-:-:S04]  /*0520*/  IMAD.WIDE R14, R29, 0x4, R14 ;  /* 0x000000041d0e7825 */ /* 0x000fc800078e020e */
[----:B0-----:R-:W-:Y:S01]  /*0530*/  FADD R28, R18, R21 ;  /* 0x00000015121c7221 */ /* 0x001fe20000000000 */
[----:B------:R-:W-:-:S05]  /*0540*/  IMAD.WIDE R20, R27, 0x4, R16 ;  /* 0x000000041b147825 */ /* 0x000fca00078e0210 */
[----:B------:R4:W-:Y:S04]  /*0550*/  STG.E desc[UR6][R20.64], R28 ;  /* 0x0000001c14007986 */ /* 0x0009e8000c101906 */
[----:B------:R-:W2:Y:S04]  /*0560*/  LDG.E R12, desc[UR6][R12.64] ;  /* 0x000000060c0c7981 */ /* 0x000ea8000c1e1900 */
[----:B------:R-:W2:Y:S01]  /*0570*/  LDG.E R15, desc[UR6][R14.64] ;  /* 0x000000060e0f7981 */ /* 0x000ea2000c1e1900 */
[----:B------:R-:W-:-:S04]  /*0580*/  IADD3 R26, PT, PT, R26, 0x8, RZ ;  /* 0x000000081a1a7810 */ /* 0x000fc80007ffe0ff */
[----:B------:R-:W-:Y:S01]  /*0590*/  ISETP.NE.AND P1, PT, R26, RZ, PT ;  /* 0x000000ff1a00720c */ /* 0x000fe20003f25270 */
[----:B------:R-:W-:Y:S01]  /*05a0*/  IMAD.WIDE R16, R29, 0x4, R16 ;  /* 0x000000041d107825 */ /* 0x000fe200078e0210 */
[C---:B------:R-:W-:Y:S02]  /*05b0*/  LEA R8, R7.reuse, R8, 0x3 ;  /* 0x0000000807087211 */ /* 0x040fe400078e18ff */
[C---:B------:R-:W-:Y:S02]  /*05c0*/  LEA R10, R7.reuse, R10, 0x3 ;  /* 0x0000000a070a7211 */ /* 0x040fe400078e18ff */
[C---:B------:R-:W-:Y:S02]  /*05d0*/  LEA R9, R7.reuse, R9, 0x3 ;  /* 0x0000000907097211 */ /* 0x040fe400078e18ff */
[C---:B------:R-:W-:Y:S02]  /*05e0*/  LEA R11, R7.reuse, R11, 0x3 ;  /* 0x0000000b070b7211 */ /* 0x040fe400078e18ff */
[----:B------:R-:W-:-:S02]  /*05f0*/  LEA R25, R7, R25, 0x3 ;  /* 0x0000001907197211 */ /* 0x000fc400078e18ff */
[C---:B------:R-:W-:Y:S02]  /*0600*/  LEA R27, R7.reuse, R27, 0x3 ;  /* 0x0000001b071b7211 */ /* 0x040fe400078e18ff */
[C---:B------:R-:W-:Y:S02]  /*0610*/  LEA R29, R7.reuse, R29, 0x3 ;  /* 0x0000001d071d7211 */ /* 0x040fe400078e18ff */
[----:B------:R-:W-:Y:S01]  /*0620*/  LEA R24, R7, R24, 0x3 ;  /* 0x0000001807187211 */ /* 0x000fe200078e18ff */
[----:B--2---:R-:W-:-:S05]  /*0630*/  FADD R23, R12, R15 ;  /* 0x0000000f0c177221 */ /* 0x004fca0000000000 */
[----:B------:R4:W-:Y:S01]  /*0640*/  STG.E desc[UR6][R16.64], R23 ;  /* 0x0000001710007986 */ /* 0x0009e2000c101906 */
[----:B------:R-:W-:Y:S05]  /*0650*/  @P1 BRA `(.L_x_1) ;  /* 0xfffffff800e81947 */ /* 0x000fea000383ffff */
.L_x_0:
[----:B--2---:R-:W-:Y:S05]  /*0660*/  @!P0 EXIT ;  /* 0x000000000000894d */ /* 0x004fea0003800000 */
[----:B------:R-:W-:Y:S02]  /*0670*/  ISETP.GE.U32.AND P0, PT, R2, 0x4, PT ;  /* 0x000000040200780c */ /* 0x000fe40003f06070 */
[----:B------:R-:W-:-:S04]  /*0680*/  LOP3.LUT R7, R0, 0x3, RZ, 0xc0, !PT ;  /* 0x0000000300077812 */ /* 0x000fc800078ec0ff */
[----:B------:R-:W-:-:S07]  /*0690*/  ISETP.NE.AND P1, PT, R7, RZ, PT ;  /* 0x000000ff0700720c */ /* 0x000fce0003f25270 */
[----:B------:R-:W-:Y:S06]  /*06a0*/  @!P0 BRA `(.L_x_2) ;  /* 0x0000000000a08947 */ /* 0x000fec0003800000 */
[----:B------:R-:W4:Y:S01]  /*06b0*/  LDC.64 R12, c[0x0][0x380] ;  /* 0x0000e000ff0c7b82 */ /* 0x000f220000000a00 */
[----:B01----:R-:W-:-:S04]  /*06c0*/  IMAD R2, R6, R3, R4 ;  /* 0x0000000306027224 */ /* 0x003fc800078e0204 */
[----:B---3--:R-:W-:-:S03]  /*06d0*/  IMAD R15, R2, UR4, R5 ;  /* 0x00000004020f7c24 */ /* 0x008fc6000f8e0205 */
[----:B------:R-:W0:Y:S08]  /*06e0*/  LDC.64 R10, c[0x0][0x388] ;  /* 0x0000e200ff0a7b82 */ /* 0x000e300000000a00 */
[----:B------:R-:W1:Y:S01]  /*06f0*/  LDC.64 R8, c[0x0][0x390] ;  /* 0x0000e400ff087b82 */ /* 0x000e620000000a00 */
[----:B----4-:R-:W-:-:S06]  /*0700*/  IMAD.WIDE R20, R15, 0x4, R12 ;  /* 0x000000040f147825 */ /* 0x010fcc00078e020c */
[----:B------:R-:W2:Y:S01]  /*0710*/  LDG.E R20, desc[UR6][R20.64] ;  /* 0x0000000614147981 */ /* 0x000ea2000c1e1900 */
[----:B0-----:R-:W-:-:S06]  /*0720*/  IMAD.WIDE R22, R15, 0x4, R10 ;  /* 0x000000040f167825 */ /* 0x001fcc00078e020a */
[----:B------:R-:W2:Y:S01]  /*0730*/  LDG.E R23, desc[UR6][R22.64] ;  /* 0x0000000616177981 */ /* 0x000ea2000c1e1900 */
[----:B------:R-:W-:Y:S01]  /*0740*/  IADD3 R2, PT, PT, R2, R3, RZ ;  /* 0x0000000302027210 */ /* 0x000fe20007ffe0ff */
[----:B-1----:R-:W-:-:S04]  /*0750*/  IMAD.WIDE R14, R15, 0x4, R8 ;  /* 0x000000040f0e7825 */ /* 0x002fc800078e0208 */
[----:B------:R-:W-:-:S04]  /*0760*/  IMAD R25, R2, UR4, R5 ;  /* 0x0000000402197c24 */ /* 0x000fc8000f8e0205 */
[----:B------:R-:W-:-:S04]  /*0770*/  IMAD.WIDE R16, R25, 0x4, R12 ;  /* 0x0000000419107825 */ /* 0x000fc800078e020c */
[----:B------:R-:W-:-:S04]  /*0780*/  IMAD.WIDE R18, R25, 0x4, R10 ;  /* 0x0000000419127825 */ /* 0x000fc800078e020a */
[----:B--2---:R-:W-:-:S05]  /*0790*/  FADD R27, R20, R23 ;  /* 0x00000017141b7221 */ /* 0x004fca0000000000 */
[----:B------:R0:W-:Y:S04]  /*07a0*/  STG.E desc[UR6][R14.64], R27 ;  /* 0x0000001b0e007986 */ /* 0x0001e8000c101906 */
[----:B------:R-:W2:Y:S04]  /*07b0*/  LDG.E R16, desc[UR6][R16.64] ;  /* 0x0000000610107981 */ /* 0x000ea8000c1e1900 */
[----:B------:R-:W2:Y:S01]  /*07c0*/  LDG.E R19, desc[UR6][R18.64] ;  /* 0x0000000612137981 */ /* 0x000ea2000c1e1900 */
[----:B------:R-:W-:Y:S01]  /*07d0*/  IADD3 R2, PT, PT, R2, R3, RZ ;  /* 0x0000000302027210 */ /* 0x000fe20007ffe0ff */
[----:B------:R-:W-:-:S04]  /*07e0*/  IMAD.WIDE R20, R25, 0x4, R8 ;  /* 0x0000000419147825 */ /* 0x000fc800078e0208 */
[----:B------:R-:W-:-:S04]  /*07f0*/  IMAD R26, R2, UR4, R5 ;  /* 0x00000004021a7c24 */ /* 0x000fc8000f8e0205 */
[----:B------:R-:W-:-:S04]  /*0800*/  IMAD.WIDE R22, R26, 0x4, R12 ;  /* 0x000000041a167825 */ /* 0x000fc800078e020c */
[----:B------:R-:W-:-:S04]  /*0810*/  IMAD.WIDE R24, R26, 0x4, R10 ;  /* 0x000000041a187825 */ /* 0x000fc800078e020a */
[----:B--2---:R-:W-:-:S05]  /*0820*/  FADD R29, R16, R19 ;  /* 0x00000013101d7221 */ /* 0x004fca0000000000 */
[----:B------:R2:W-:Y:S04]  /*0830*/  STG.E desc[UR6][R20.64], R29 ;  /* 0x0000001d14007986 */ /* 0x0005e8000c101906 */
[----:B------:R-:W3:Y:S04]  /*0840*/  LDG.E R22, desc[UR6][R22.64] ;  /* 0x0000000616167981 */ /* 0x000ee8000c1e1900 */
[----:B------:R-:W3:Y:S01]  /*0850*/  LDG.E R25, desc[UR6][R24.64] ;  /* 0x0000000618197981 */ /* 0x000ee2000c1e1900 */
[----:B------:R-:W-:Y:S01]  /*0860*/  IADD3 R2, PT, PT, R2, R3, RZ ;  /* 0x0000000302027210 */ /* 0x000fe20007ffe0ff */
[----:B0-----:R-:W-:-:S04]  /*0870*/  IMAD.WIDE R14, R26, 0x4, R8 ;  /* 0x000000041a0e7825 */ /* 0x001fc800078e0208 */
[----:B------:R-:W-:-:S04]  /*0880*/  IMAD R19, R2, UR4, R5 ;  /* 0x0000000402137c24 */ /* 0x000fc8000f8e0205 */
[----:B------:R-:W-:-:S04]  /*0890*/  IMAD.WIDE R12, R19, 0x4, R12 ;  /* 0x00000004130c7825 */ /* 0x000fc800078e020c */
[----:B------:R-:W-:-:S04]  /*08a0*/  IMAD.WIDE R10, R19, 0x4, R10 ;  /* 0x00000004130a7825 */ /* 0x000fc800078e020a */
[----:B---3--:R-:W-:-:S05]  /*08b0*/  FADD R17, R22, R25 ;  /* 0x0000001916117221 */ /* 0x008fca0000000000 */
[----:B------:R2:W-:Y:S04]  /*08c0*/  STG.E desc[UR6][R14.64], R17 ;  /* 0x000000110e007986 */ /* 0x0005e8000c101906 */
[----:B------:R-:W3:Y:S04]  /*08d0*/  LDG.E R12, desc[UR6][R12.64] ;  /* 0x000000060c0c7981 */ /* 0x000ee8000c1e1900 */
[----:B------:R-:W3:Y:S01]  /*08e0*/  LDG.E R11, desc[UR6][R10.64] ;  /* 0x000000060a0b7981 */ /* 0x000ee2000c1e1900 */
[----:B------:R-:W-:Y:S01]  /*08f0*/  IMAD.WIDE R8, R19, 0x4, R8 ;  /* 0x0000000413087825 */ /* 0x000fe200078e0208 */
[----:B------:R-:W-:-:S03]  /*0900*/  IADD3 R6, PT, PT, R6, 0x4, RZ ;  /* 0x0000000406067810 */ /* 0x000fc60007ffe0ff */
[----:B---3--:R-:W-:-:S05]  /*0910*/  FADD R19, R12, R11 ;  /* 0x0000000b0c137221 */ /* 0x008fca0000000000 */
[----:B------:R2:W-:Y:S02]  /*0920*/  STG.E desc[UR6][R8.64], R19 ;  /* 0x0000001308007986 */ /* 0x0005e4000c101906 */
.L_x_2:
[----:B------:R-:W-:Y:S05]  /*0930*/  @!P1 EXIT ;  /* 0x000000000000994d */ /* 0x000fea0003800000 */
[----:B------:R-:W-:Y:S02]  /*0940*/  ISETP.NE.AND P0, PT, R7, 0x1, PT ;  /* 0x000000010700780c */ /* 0x000fe40003f05270 */
[----:B------:R-:W-:-:S04]  /*0950*/  LOP3.LUT R0, R0, 0x1, RZ, 0xc0, !PT ;  /* 0x0000000100007812 */ /* 0x000fc800078ec0ff */
[----:B------:R-:W-:-:S07]  /*0960*/  ISETP.NE.U32.AND P1, PT, R0, 0x1, PT ;  /* 0x000000010000780c */ /* 0x000fce0003f25070 */
[----:B------:R-:W-:Y:S06]  /*0970*/  @!P0 BRA `(.L_x_3) ;  /* 0x0000000000588947 */ /* 0x000fec0003800000 */
[----:B------:R-:W5:Y:S01]  /*0980*/  LDC.64 R12, c[0x0][0x380] ;  /* 0x0000e000ff0c7b82 */ /* 0x000f620000000a00 */
[----:B01----:R-:W-:-:S04]  /*0990*/  IMAD R0, R6, R3, R4 ;  /* 0x0000000306007224 */ /* 0x003fc800078e0204 */
[----:B--23--:R-:W-:-:S03]  /*09a0*/  IMAD R19, R0, UR4, R5 ;  /* 0x0000000400137c24 */ /* 0x00cfc6000f8e0205 */
[----:B------:R-:W4:Y:S08]  /*09b0*/  LDC.64 R10, c[0x0][0x388] ;  /* 0x0000e200ff0a7b82 */ /* 0x000f300000000a00 */
[----:B------:R-:W0:Y:S01]  /*09c0*/  LDC.64 R8, c[0x0][0x390] ;  /* 0x0000e400ff087b82 */ /* 0x000e220000000a00 */
[----:B-----5:R-:W-:-:S06]  /*09d0*/  IMAD.WIDE R14, R19, 0x4, R12 ;  /* 0x00000004130e7825 */ /* 0x020fcc00078e020c */
[----:B------:R-:W2:Y:S01]  /*09e0*/  LDG.E R14, desc[UR6][R14.64] ;  /* 0x000000060e0e7981 */ /* 0x000ea2000c1e1900 */
[----:B----4-:R-:W-:-:S06]  /*09f0*/  IMAD.WIDE R16, R19, 0x4, R10 ;  /* 0x0000000413107825 */ /* 0x010fcc00078e020a */
[----:B------:R-:W2:Y:S01]  /*0a00*/  LDG.E R17, desc[UR6][R16.64] ;  /* 0x0000000610117981 */ /* 0x000ea2000c1e1900 */
[----:B------:R-:W-:Y:S01]  /*0a10*/  IADD3 R0, PT, PT, R0, R3, RZ ;  /* 0x0000000300007210 */ /* 0x000fe20007ffe0ff */
[----:B0-----:R-:W-:-:S04]  /*0a20*/  IMAD.WIDE R18, R19, 0x4, R8 ;  /* 0x0000000413127825 */ /* 0x001fc800078e0208 */
[----:B------:R-:W-:-:S04]  /*0a30*/  IMAD R21, R0, UR4, R5 ;  /* 0x0000000400157c24 */ /* 0x000fc8000f8e0205 */
[----:B------:R-:W-:-:S04]  /*0a40*/  IMAD.WIDE R12, R21, 0x4, R12 ;  /* 0x00000004150c7825 */ /* 0x000fc800078e020c */
[----:B------:R-:W-:-:S04]  /*0a50*/  IMAD.WIDE R10, R21, 0x4, R10 ;  /* 0x00000004150a7825 */ /* 0x000fc800078e020a */
[----:B--2---:R-:W-:-:S05]  /*0a60*/  FADD R7, R14, R17 ;  /* 0x000000110e077221 */ /* 0x004fca0000000000 */
[----:B------:R0:W-:Y:S04]  /*0a70*/  STG.E desc[UR6][R18.64], R7 ;  /* 0x0000000712007986 */ /* 0x0001e8000c101906 */
[----:B------:R-:W2:Y:S04]  /*0a80*/  LDG.E R12, desc[UR6][R12.64] ;  /* 0x000000060c0c7981 */ /* 0x000ea8000c1e1900 */
[----:B------:R-:W2:Y:S01]  /*0a90*/  LDG.E R11, desc[UR6][R10.64] ;  /* 0x000000060a0b7981 */ /* 0x000ea2000c1e1900 */
[----:B------:R-:W-:Y:S01]  /*0aa0*/  IMAD.WIDE R8, R21, 0x4, R8 ;  /* 0x0000000415087825 */ /* 0x000fe200078e0208 */
[----:B------:R-:W-:-:S03]  /*0ab0*/  IADD3 R6, PT, PT, R6, 0x2, RZ ;  /* 0x0000000206067810 */ /* 0x000fc60007ffe0ff */
[----:B--2---:R-:W-:-:S05]  /*0ac0*/  FADD R15, R12, R11 ;  /* 0x0000000b0c0f7221 */ /* 0x004fca0000000000 */
[----:B------:R0:W-:Y:S02]  /*0ad0*/  STG.E desc[UR6][R8.64], R15 ;  /* 0x0000000f08007986 */ /* 0x0001e4000c101906 */
.L_x_3:
[----:B------:R-:W-:Y:S05]  /*0ae0*/  @P1 EXIT ;  /* 0x000000000000194d */ /* 0x000fea0003800000 */
[----:B0-2---:R-:W0:Y:S01]  /*0af0*/  LDC.64 R8, c[0x0][0x380] ;  /* 0x0000e000ff087b82 */ /* 0x005e220000000a00 */
[----:B-1----:R-:W-:-:S04]  /*0b00*/  IMAD R4, R3, R6, R4 ;  /* 0x0000000603047224 */ /* 0x002fc800078e0204 */
[----:B---3--:R-:W-:-:S03]  /*0b10*/  IMAD R13, R4, UR4, R5 ;  /* 0x00000004040d7c24 */ /* 0x008fc6000f8e0205 */
[----:B------:R-:W1:Y:S08]  /*0b20*/  LDC.64 R10, c[0x0][0x388] ;  /* 0x0000e200ff0a7b82 */ /* 0x000e700000000a00 */
[----:B------:R-:W2:Y:S01]  /*0b30*/  LDC.64 R6, c[0x0][0x390] ;  /* 0x0000e400ff067b82 */ /* 0x000ea20000000a00 */
[----:B0-----:R-:W-:-:S06]  /*0b40*/  IMAD.WIDE R2, R13, 0x4, R8 ;  /* 0x000000040d027825 */ /* 0x001fcc00078e0208 */
[----:B------:R-:W3:Y:S01]  /*0b50*/  LDG.E R2, desc[UR6][R2.64] ;  /* 0x0000000602027981 */ /* 0x000ee2000c1e1900 */
[----:B-1----:R-:W-:-:S06]  /*0b60*/  IMAD.WIDE R4, R13, 0x4, R10 ;  /* 0x000000040d047825 */ /* 0x002fcc00078e020a */
[----:B------:R-:W3:Y:S01]  /*0b70*/  LDG.E R5, desc[UR6][R4.64] ;  /* 0x0000000604057981 */ /* 0x000ee2000c1e1900 */
[----:B--2---:R-:W-:-:S04]  /*0b80*/  IMAD.WIDE R6, R13, 0x4, R6 ;  /* 0x000000040d067825 */ /* 0x004fc800078e0206 */
[----:B---3--:R-:W-:-:S05]  /*0b90*/  FADD R9, R2, R5 ;  /* 0x0000000502097221 */ /* 0x008fca0000000000 */
[----:B------:R-:W-:Y:S01]  /*0ba0*/  STG.E desc[UR6][R6.64], R9 ;  /* 0x0000000906007986 */ /* 0x000fe2000c101906 */
[----:B------:R-:W-:Y:S05]  /*0bb0*/  EXIT ;  /* 0x000000000000794d */ /* 0x000fea0003800000 */
.L_x_4:
[----:B------:R-:W-:-:S00]  /*0bc0*/  BRA `(.L_x_4) ;  /* 0xfffffffc00fc7947 */ /* 0x000fc0000383ffff */
[----:B------:R-:W-:-:S00]  /*0bd0*/  NOP ;  /* 0x0000000000007918 */ /* 0x000fc00000000000 */
        /* <DEDUP_REMOVED lines=10> */
.L_x_5:


//--------------------- .nv.shared.reserved.0     --------------------------
	.section	.nv.shared.reserved.0,"aw",@nobits
	.weak		__nv_reservedSMEM_offset_0_alias
	.size		__nv_reservedSMEM_offset_0_alias, 0, 64
	.other		__nv_reservedSMEM_offset_0_alias,@"STO_CUDA_RESERVED_SHARED STV_DEFAULT"
__nv_reservedSMEM_offset_0_alias:
	.zero		0
	.zero		64


//--------------------- .nv.constant0._Z10AddVectorsPKfS0_Pfi --------------------------
	.section	.nv.constant0._Z10AddVectorsPKfS0_Pfi,"a",@progbits
	.sectionflags	@""
	.align	4
.nv.constant0._Z10AddVectorsPKfS0_Pfi:
	.zero		924


//--------------------- SYMBOLS --------------------------

	.type		.nv.reservedSmem.offset0,@object
	.size		.nv.reservedSmem.offset0,0x4
